//
// Generated by NVIDIA NVVM Compiler
//
// Compiler Build ID: CL-36424714
// Cuda compilation tools, release 13.0, V13.0.88
// Based on NVVM 20.0.0
//

.version 9.0
.target sm_100
.address_size 64

	// .globl	_Z17tiled_matrix_multPdS_S_i
// _ZZ17tiled_matrix_multPdS_S_iE4ds_M has been demoted
// _ZZ17tiled_matrix_multPdS_S_iE4ds_N has been demoted

.visible .entry _Z17tiled_matrix_multPdS_S_i(
	.param .u64 .ptr .align 1 _Z17tiled_matrix_multPdS_S_i_param_0,
	.param .u64 .ptr .align 1 _Z17tiled_matrix_multPdS_S_i_param_1,
	.param .u64 .ptr .align 1 _Z17tiled_matrix_multPdS_S_i_param_2,
	.param .u32 _Z17tiled_matrix_multPdS_S_i_param_3
)
{
	.reg .pred 	%p<8>;
	.reg .b32 	%r<47>;
	.reg .b64 	%rd<13>;
	.reg .b64 	%fd<113>;
	// demoted variable
	.shared .align 8 .b8 _ZZ17tiled_matrix_multPdS_S_iE4ds_M[8192];
	// demoted variable
	.shared .align 8 .b8 _ZZ17tiled_matrix_multPdS_S_iE4ds_N[8192];
	ld.param.u64 	%rd3, [_Z17tiled_matrix_multPdS_S_i_param_0];
	ld.param.u64 	%rd4, [_Z17tiled_matrix_multPdS_S_i_param_1];
	ld.param.u64 	%rd5, [_Z17tiled_matrix_multPdS_S_i_param_2];
	ld.param.u32 	%r23, [_Z17tiled_matrix_multPdS_S_i_param_3];
	mov.u32 	%r24, %ctaid.x;
	mov.u32 	%r25, %ctaid.y;
	mov.u32 	%r42, %tid.x;
	mov.u32 	%r44, %tid.y;
	mov.u32 	%r26, %ntid.y;
	mad.lo.s32 	%r3, %r25, %r26, %r44;
	mov.u32 	%r27, %ntid.x;
	mad.lo.s32 	%r4, %r24, %r27, %r42;
	setp.lt.s32 	%p2, %r23, -30;
	mov.f64 	%fd111, 0d0000000000000000;
	@%p2 bra 	$L__BB0_9;
	add.s32 	%r28, %r23, -1;
	shr.s32 	%r29, %r28, 31;
	shr.u32 	%r30, %r29, 27;
	add.s32 	%r31, %r28, %r30;
	shr.s32 	%r32, %r31, 5;
	neg.s32 	%r46, %r32;
	shl.b32 	%r33, %r44, 8;
	mov.u32 	%r34, _ZZ17tiled_matrix_multPdS_S_iE4ds_M;
	add.s32 	%r5, %r34, %r33;
	shl.b32 	%r35, %r42, 3;
	add.s32 	%r6, %r5, %r35;
	mov.u32 	%r36, _ZZ17tiled_matrix_multPdS_S_iE4ds_N;
	add.s32 	%r8, %r36, %r35;
	add.s32 	%r7, %r8, %r33;
	max.s32 	%r37, %r3, %r4;
	setp.lt.s32 	%p1, %r37, %r23;
	mad.lo.s32 	%r45, %r44, %r23, %r4;
	shl.b32 	%r11, %r23, 5;
	mad.lo.s32 	%r43, %r23, %r3, %r42;
	cvta.to.global.u64 	%rd1, %rd3;
	cvta.to.global.u64 	%rd2, %rd4;
	mov.f64 	%fd111, 0d0000000000000000;
	not.pred 	%p5, %p1;
$L__BB0_2:
	max.s32 	%r38, %r3, %r42;
	setp.ge.s32 	%p3, %r38, %r23;
	mov.f64 	%fd109, 0d0000000000000000;
	@%p3 bra 	$L__BB0_4;
	mul.wide.s32 	%rd6, %r43, 8;
	add.s64 	%rd7, %rd1, %rd6;
	ld.global.f64 	%fd109, [%rd7];
$L__BB0_4:
	st.shared.f64 	[%r6], %fd109;
	mov.f64 	%fd110, 0d0000000000000000;
	max.s32 	%r39, %r4, %r44;
	setp.ge.s32 	%p4, %r39, %r23;
	@%p4 bra 	$L__BB0_6;
	mul.wide.s32 	%rd8, %r45, 8;
	add.s64 	%rd9, %rd2, %rd8;
	ld.global.f64 	%fd110, [%rd9];
$L__BB0_6:
	st.shared.f64 	[%r7], %fd110;
	bar.sync 	0;
	@%p5 bra 	$L__BB0_8;
	ld.shared.f64 	%fd13, [%r5];
	ld.shared.f64 	%fd14, [%r8];
	fma.rn.f64 	%fd15, %fd13, %fd14, %fd111;
	ld.shared.f64 	%fd16, [%r5+8];
	ld.shared.f64 	%fd17, [%r8+256];
	fma.rn.f64 	%fd18, %fd16, %fd17, %fd15;
	ld.shared.f64 	%fd19, [%r5+16];
	ld.shared.f64 	%fd20, [%r8+512];
	fma.rn.f64 	%fd21, %fd19, %fd20, %fd18;
	ld.shared.f64 	%fd22, [%r5+24];
	ld.shared.f64 	%fd23, [%r8+768];
	fma.rn.f64 	%fd24, %fd22, %fd23, %fd21;
	ld.shared.f64 	%fd25, [%r5+32];
	ld.shared.f64 	%fd26, [%r8+1024];
	fma.rn.f64 	%fd27, %fd25, %fd26, %fd24;
	ld.shared.f64 	%fd28, [%r5+40];
	ld.shared.f64 	%fd29, [%r8+1280];
	fma.rn.f64 	%fd30, %fd28, %fd29, %fd27;
	ld.shared.f64 	%fd31, [%r5+48];
	ld.shared.f64 	%fd32, [%r8+1536];
	fma.rn.f64 	%fd33, %fd31, %fd32, %fd30;
	ld.shared.f64 	%fd34, [%r5+56];
	ld.shared.f64 	%fd35, [%r8+1792];
	fma.rn.f64 	%fd36, %fd34, %fd35, %fd33;
	ld.shared.f64 	%fd37, [%r5+64];
	ld.shared.f64 	%fd38, [%r8+2048];
	fma.rn.f64 	%fd39, %fd37, %fd38, %fd36;
	ld.shared.f64 	%fd40, [%r5+72];
	ld.shared.f64 	%fd41, [%r8+2304];
	fma.rn.f64 	%fd42, %fd40, %fd41, %fd39;
	ld.shared.f64 	%fd43, [%r5+80];
	ld.shared.f64 	%fd44, [%r8+2560];
	fma.rn.f64 	%fd45, %fd43, %fd44, %fd42;
	ld.shared.f64 	%fd46, [%r5+88];
	ld.shared.f64 	%fd47, [%r8+2816];
	fma.rn.f64 	%fd48, %fd46, %fd47, %fd45;
	ld.shared.f64 	%fd49, [%r5+96];
	ld.shared.f64 	%fd50, [%r8+3072];
	fma.rn.f64 	%fd51, %fd49, %fd50, %fd48;
	ld.shared.f64 	%fd52, [%r5+104];
	ld.shared.f64 	%fd53, [%r8+3328];
	fma.rn.f64 	%fd54, %fd52, %fd53, %fd51;
	ld.shared.f64 	%fd55, [%r5+112];
	ld.shared.f64 	%fd56, [%r8+3584];
	fma.rn.f64 	%fd57, %fd55, %fd56, %fd54;
	ld.shared.f64 	%fd58, [%r5+120];
	ld.shared.f64 	%fd59, [%r8+3840];
	fma.rn.f64 	%fd60, %fd58, %fd59, %fd57;
	ld.shared.f64 	%fd61, [%r5+128];
	ld.shared.f64 	%fd62, [%r8+4096];
	fma.rn.f64 	%fd63, %fd61, %fd62, %fd60;
	ld.shared.f64 	%fd64, [%r5+136];
	ld.shared.f64 	%fd65, [%r8+4352];
	fma.rn.f64 	%fd66, %fd64, %fd65, %fd63;
	ld.shared.f64 	%fd67, [%r5+144];
	ld.shared.f64 	%fd68, [%r8+4608];
	fma.rn.f64 	%fd69, %fd67, %fd68, %fd66;
	ld.shared.f64 	%fd70, [%r5+152];
	ld.shared.f64 	%fd71, [%r8+4864];
	fma.rn.f64 	%fd72, %fd70, %fd71, %fd69;
	ld.shared.f64 	%fd73, [%r5+160];
	ld.shared.f64 	%fd74, [%r8+5120];
	fma.rn.f64 	%fd75, %fd73, %fd74, %fd72;
	ld.shared.f64 	%fd76, [%r5+168];
	ld.shared.f64 	%fd77, [%r8+5376];
	fma.rn.f64 	%fd78, %fd76, %fd77, %fd75;
	ld.shared.f64 	%fd79, [%r5+176];
	ld.shared.f64 	%fd80, [%r8+5632];
	fma.rn.f64 	%fd81, %fd79, %fd80, %fd78;
	ld.shared.f64 	%fd82, [%r5+184];
	ld.shared.f64 	%fd83, [%r8+5888];
	fma.rn.f64 	%fd84, %fd82, %fd83, %fd81;
	ld.shared.f64 	%fd85, [%r5+192];
	ld.shared.f64 	%fd86, [%r8+6144];
	fma.rn.f64 	%fd87, %fd85, %fd86, %fd84;
	ld.shared.f64 	%fd88, [%r5+200];
	ld.shared.f64 	%fd89, [%r8+6400];
	fma.rn.f64 	%fd90, %fd88, %fd89, %fd87;
	ld.shared.f64 	%fd91, [%r5+208];
	ld.shared.f64 	%fd92, [%r8+6656];
	fma.rn.f64 	%fd93, %fd91, %fd92, %fd90;
	ld.shared.f64 	%fd94, [%r5+216];
	ld.shared.f64 	%fd95, [%r8+6912];
	fma.rn.f64 	%fd96, %fd94, %fd95, %fd93;
	ld.shared.f64 	%fd97, [%r5+224];
	ld.shared.f64 	%fd98, [%r8+7168];
	fma.rn.f64 	%fd99, %fd97, %fd98, %fd96;
	ld.shared.f64 	%fd100, [%r5+232];
	ld.shared.f64 	%fd101, [%r8+7424];
	fma.rn.f64 	%fd102, %fd100, %fd101, %fd99;
	ld.shared.f64 	%fd103, [%r5+240];
	ld.shared.f64 	%fd104, [%r8+7680];
	fma.rn.f64 	%fd105, %fd103, %fd104, %fd102;
	ld.shared.f64 	%fd106, [%r5+248];
	ld.shared.f64 	%fd107, [%r8+7936];
	fma.rn.f64 	%fd111, %fd106, %fd107, %fd105;
$L__BB0_8:
	bar.sync 	0;
	add.s32 	%r46, %r46, 1;
	add.s32 	%r45, %r45, %r11;
	add.s32 	%r44, %r44, 32;
	add.s32 	%r43, %r43, 32;
	add.s32 	%r42, %r42, 32;
	setp.ne.s32 	%p6, %r46, 1;
	@%p6 bra 	$L__BB0_2;
$L__BB0_9:
	max.s32 	%r40, %r3, %r4;
	setp.ge.s32 	%p7, %r40, %r23;
	@%p7 bra 	$L__BB0_11;
	mad.lo.s32 	%r41, %r23, %r3, %r4;
	cvta.to.global.u64 	%rd10, %rd5;
	mul.wide.s32 	%rd11, %r41, 8;
	add.s64 	%rd12, %rd10, %rd11;
	st.global.f64 	[%rd12], %fd111;
$L__BB0_11:
	ret;

}


// ===== COMPILED SASS (sm_100) =====

	.target	sm_100

	.elftype	@"ET_EXEC"


//--------------------- .note.nv.tkinfo           --------------------------
	.section	.note.nv.tkinfo,"",@"SHT_NOTE"
	.sectionflags	@"SHF_NOTE_NV_TKINFO"
	.tkinfo
        /*0018*/ 	.word	0x00000002
        /*0030*/ 	.string	""
        /*0030*/ 	.string	"ptxas"
        /*0030*/ 	.string	"Cuda compilation tools, release 13.0, V13.0.88"
        /*0030*/ 	.string	"Build cuda_13.0.r13.0/compiler.36424714_0"
        /*0030*/ 	.string	"-arch sm_100 -m 64 "



//--------------------- .note.nv.cuinfo           --------------------------
	.section	.note.nv.cuinfo,"",@"SHT_NOTE"
	.sectionflags	@"SHF_NOTE_NV_CUINFO"
        /*0018*/ 	.short	0x0002
        /*001a*/ 	.short	0x0064
        /*001c*/ 	.short	0x0082
	.zero		2


//--------------------- .nv.info                  --------------------------
	.section	.nv.info,"",@"SHT_CUDA_INFO"
	.align	4


	//----- nvinfo : EIATTR_REGCOUNT
	.align		4
        /*0000*/ 	.byte	0x04, 0x2f
        /*0002*/ 	.short	(.L_1 - .L_0)
	.align		4
.L_0:
        /*0004*/ 	.word	index@(_Z17tiled_matrix_multPdS_S_i)
        /*0008*/ 	.word	0x0000001c


	//----- nvinfo : EIATTR_FRAME_SIZE
	.align		4
.L_1:
        /*000c*/ 	.byte	0x04, 0x11
        /*000e*/ 	.short	(.L_3 - .L_2)
	.align		4
.L_2:
        /*0010*/ 	.word	index@(_Z17tiled_matrix_multPdS_S_i)
        /*0014*/ 	.word	0x00000000


	//----- nvinfo : EIATTR_MIN_STACK_SIZE
	.align		4
.L_3:
        /*0018*/ 	.byte	0x04, 0x12
        /*001a*/ 	.short	(.L_5 - .L_4)
	.align		4
.L_4:
        /*001c*/ 	.word	index@(_Z17tiled_matrix_multPdS_S_i)
        /*0020*/ 	.word	0x00000000
.L_5:


//--------------------- .nv.compat                --------------------------
	.section	.nv.compat,"",@"SHT_CUDA_COMPAT_INFO"
	.align	4
        /*0000*/ 	.byte	0x02, 0x09, 0x00, 0x00, 0x02, 0x02, 0x01, 0x00, 0x02, 0x05, 0x05, 0x00, 0x03, 0x07, 0x01, 0x01
        /*0010*/ 	.byte	0x02, 0x03, 0x00, 0x00, 0x02, 0x06, 0x01, 0x00, 0x04, 0x0b, 0x08, 0x00, 0x01, 0x00, 0x00, 0x00
        /*0020*/ 	.byte	0x00, 0x00, 0x00, 0x00


//--------------------- .nv.info._Z17tiled_matrix_multPdS_S_i --------------------------
	.section	.nv.info._Z17tiled_matrix_multPdS_S_i,"",@"SHT_CUDA_INFO"
	.sectionflags	@""
	.align	4


	//----- nvinfo : EIATTR_CUDA_API_VERSION
	.align		4
        /*0000*/ 	.byte	0x04, 0x37
        /*0002*/ 	.short	(.L_7 - .L_6)
.L_6:
        /*0004*/ 	.word	0x00000082


	//----- nvinfo : EIATTR_KPARAM_INFO
	.align		4
.L_7:
        /*0008*/ 	.byte	0x04, 0x17
        /*000a*/ 	.short	(.L_9 - .L_8)
.L_8:
        /*000c*/ 	.word	0x00000000
        /*0010*/ 	.short	0x0003
        /*0012*/ 	.short	0x0018
        /*0014*/ 	.byte	0x00, 0xf0, 0x11, 0x00


	//----- nvinfo : EIATTR_KPARAM_INFO
	.align		4
.L_9:
        /*0018*/ 	.byte	0x04, 0x17
        /*001a*/ 	.short	(.L_11 - .L_10)
.L_10:
        /*001c*/ 	.word	0x00000000
        /*0020*/ 	.short	0x0002
        /*0022*/ 	.short	0x0010
        /*0024*/ 	.byte	0x00, 0xf5, 0x21, 0x00


	//----- nvinfo : EIATTR_KPARAM_INFO
	.align		4
.L_11:
        /*0028*/ 	.byte	0x04, 0x17
        /*002a*/ 	.short	(.L_13 - .L_12)
.L_12:
        /*002c*/ 	.word	0x00000000
        /*0030*/ 	.short	0x0001
        /*0032*/ 	.short	0x0008
        /*0034*/ 	.byte	0x00, 0xf5, 0x21, 0x00


	//----- nvinfo : EIATTR_KPARAM_INFO
	.align		4
.L_13:
        /*0038*/ 	.byte	0x04, 0x17
        /*003a*/ 	.short	(.L_15 - .L_14)
.L_14:
        /*003c*/ 	.word	0x00000000
        /*0040*/ 	.short	0x0000
        /*0042*/ 	.short	0x0000
        /*0044*/ 	.byte	0x00, 0xf5, 0x21, 0x00


	//----- nvinfo : EIATTR_SPARSE_MMA_MASK
	.align		4
.L_15:
        /*0048*/ 	.byte	0x03, 0x50
        /*004a*/ 	.short	0x0000


	//----- nvinfo : EIATTR_MAXREG_COUNT
	.align		4
        /*004c*/ 	.byte	0x03, 0x1b
        /*004e*/ 	.short	0x00ff


	//----- nvinfo : EIATTR_NUM_BARRIERS
	.align		4
        /*0050*/ 	.byte	0x02, 0x4c
        /*0052*/ 	.byte	0x01
	.zero		1


	//----- nvinfo : EIATTR_MERCURY_ISA_VERSION
	.align		4
        /*0054*/ 	.byte	0x03, 0x5f
        /*0056*/ 	.short	0x0101


	//----- nvinfo : EIATTR_VRC_CTA_INIT_COUNT
	.align		4
        /*0058*/ 	.byte	0x02, 0x4a
	.zero		1
	.zero		1


	//----- nvinfo : EIATTR_EXIT_INSTR_OFFSETS
	.align		4
        /*005c*/ 	.byte	0x04, 0x1c
        /*005e*/ 	.short	(.L_17 - .L_16)


	//   ....[0]....
.L_16:
        /*0060*/ 	.word	0x00000900


	//   ....[1]....
        /*0064*/ 	.word	0x00000950


	//----- nvinfo : EIATTR_CRS_STACK_SIZE
	.align		4
.L_17:
        /*0068*/ 	.byte	0x04, 0x1e
        /*006a*/ 	.short	(.L_19 - .L_18)
.L_18:
        /*006c*/ 	.word	0x00000000


	//----- nvinfo : EIATTR_CBANK_PARAM_SIZE
	.align		4
.L_19:
        /*0070*/ 	.byte	0x03, 0x19
        /*0072*/ 	.short	0x001c


	//----- nvinfo : EIATTR_PARAM_CBANK
	.align		4
        /*0074*/ 	.byte	0x04, 0x0a
        /*0076*/ 	.short	(.L_21 - .L_20)
	.align		4
.L_20:
        /*0078*/ 	.word	index@(.nv.constant0._Z17tiled_matrix_multPdS_S_i)
        /*007c*/ 	.short	0x0380
        /*007e*/ 	.short	0x001c


	//----- nvinfo : EIATTR_SW_WAR
	.align		4
.L_21:
        /*0080*/ 	.byte	0x04, 0x36
        /*0082*/ 	.short	(.L_23 - .L_22)
.L_22:
        /*0084*/ 	.word	0x00000008
.L_23:


//--------------------- .nv.callgraph             --------------------------
	.section	.nv.callgraph,"",@"SHT_CUDA_CALLGRAPH"
	.align	4
	.sectionentsize	8
	.align		4
        /*0000*/ 	.word	0x00000000
	.align		4
        /*0004*/ 	.word	0xffffffff
	.align		4
        /*0008*/ 	.word	0x00000000
	.align		4
        /*000c*/ 	.word	0xfffffffe
	.align		4
        /*0010*/ 	.word	0x00000000
	.align		4
        /*0014*/ 	.word	0xfffffffd
	.align		4
        /*0018*/ 	.word	0x00000000
	.align		4
        /*001c*/ 	.word	0xfffffffc


//--------------------- .text._Z17tiled_matrix_multPdS_S_i --------------------------
	.section	.text._Z17tiled_matrix_multPdS_S_i,"ax",@progbits
	.align	128
        .global         _Z17tiled_matrix_multPdS_S_i
        .type           _Z17tiled_matrix_multPdS_S_i,@function
        .size           _Z17tiled_matrix_multPdS_S_i,(.L_x_5 - _Z17tiled_matrix_multPdS_S_i)
        .other          _Z17tiled_matrix_multPdS_S_i,@"STO_CUDA_ENTRY STV_DEFAULT"
_Z17tiled_matrix_multPdS_S_i:
.text._Z17tiled_matrix_multPdS_S_i:
[----:B------:R-:W-:Y:S01]  /*0000*/  LDC R1, c[0x0][0x37c] ;  /* 0x0000df00ff017b82 */ /* 0x000fe20000000800 */
[----:B------:R-:W0:Y:S01]  /*0010*/  LDCU UR6, c[0x0][0x398] ;  /* 0x00007300ff0677ac */ /* 0x000e220008000800 */
[----:B------:R-:W1:Y:S06]  /*0020*/  S2R R18, SR_TID.Y ;  /* 0x0000000000127919 */ /* 0x000e6c0000002200 */
[----:B------:R-:W1:Y:S01]  /*0030*/  LDC R3, c[0x0][0x364] ;  /* 0x0000d900ff037b82 */ /* 0x000e620000000800 */
[----:B------:R-:W-:Y:S01]  /*0040*/  CS2R R10, SRZ ;  /* 0x00000000000a7805 */ /* 0x000fe2000001ff00 */
[----:B------:R-:W2:Y:S01]  /*0050*/  LDCU.64 UR8, c[0x0][0x358] ;  /* 0x00006b00ff0877ac */ /* 0x000ea20008000a00 */
[----:B------:R-:W3:Y:S05]  /*0060*/  S2R R19, SR_TID.X ;  /* 0x0000000000137919 */ /* 0x000eea0000002100 */
[----:B------:R-:W-:Y:S08]  /*0070*/  S2UR UR4, SR_CTAID.X ;  /* 0x00000000000479c3 */ /* 0x000ff00000002500 */
[----:B------:R-:W1:Y:S01]  /*0080*/  S2UR UR5, SR_CTAID.Y ;  /* 0x00000000000579c3 */ /* 0x000e620000002600 */
[----:B0-----:R-:W-:-:S05]  /*0090*/  IMAD.U32 R6, RZ, RZ, UR6 ;  /* 0x00000006ff067e24 */ /* 0x001fca000f8e00ff */
[----:B------:R-:W-:Y:S02]  /*00a0*/  ISETP.GE.AND P0, PT, R6, -0x1e, PT ;  /* 0xffffffe20600780c */ /* 0x000fe40003f06270 */
[----:B------:R-:W3:Y:S01]  /*00b0*/  LDC R0, c[0x0][0x360] ;  /* 0x0000d800ff007b82 */ /* 0x000ee20000000800 */
[----:B-1----:R-:W-:Y:S02]  /*00c0*/  IMAD R20, R3, UR5, R18 ;  /* 0x0000000503147c24 */ /* 0x002fe4000f8e0212 */
[----:B---3--:R-:W-:-:S08]  /*00d0*/  IMAD R21, R0, UR4, R19 ;  /* 0x0000000400157c24 */ /* 0x008fd0000f8e0213 */
[----:B--2---:R-:W-:Y:S05]  /*00e0*/  @!P0 BRA `(.L_x_0) ;  /* 0x0000000400fc8947 */ /* 0x004fea0003800000 */
[----:B------:R-:W0:Y:S01]  /*00f0*/  S2UR UR6, SR_CgaCtaId ;  /* 0x00000000000679c3 */ /* 0x000e220000008800 */
[----:B------:R-:W-:Y:S01]  /*0100*/  VIMNMX R3, PT, PT, R20, R21, !PT ;  /* 0x0000001514037248 */ /* 0x000fe20007fe0100 */
[----:B------:R-:W-:Y:S01]  /*0110*/  VIADD R0, R6, 0xffffffff ;  /* 0xffffffff06007836 */ /* 0x000fe20000000000 */
[----:B------:R-:W-:Y:S01]  /*0120*/  UMOV UR4, 0x400 ;  /* 0x0000040000047882 */ /* 0x000fe20000000000 */
[----:B------:R-:W-:Y:S02]  /*0130*/  CS2R R10, SRZ ;  /* 0x00000000000a7805 */ /* 0x000fe4000001ff00 */
[-C--:B------:R-:W-:Y:S01]  /*0140*/  ISETP.GE.AND P0, PT, R3, R6.reuse, PT ;  /* 0x000000060300720c */ /* 0x080fe20003f06270 */
[----:B------:R-:W-:Y:S01]  /*0150*/  UIADD3 UR5, UPT, UPT, UR4, 0x2000, URZ ;  /* 0x0000200004057890 */ /* 0x000fe2000fffe0ff */
[----:B------:R-:W-:Y:S01]  /*0160*/  SHF.R.S32.HI R3, RZ, 0x1f, R0 ;  /* 0x0000001fff037819 */ /* 0x000fe20000011400 */
[----:B------:R-:W1:Y:S01]  /*0170*/  LDC R2, c[0x0][0x398] ;  /* 0x0000e600ff027b82 */ /* 0x000e620000000800 */
[----:B------:R-:W-:-:S02]  /*0180*/  IMAD R17, R18, R6, R21 ;  /* 0x0000000612117224 */ /* 0x000fc400078e0215 */
[----:B------:R-:W-:Y:S01]  /*0190*/  LEA.HI R3, R3, R0, RZ, 0x5 ;  /* 0x0000000003037211 */ /* 0x000fe200078f28ff */
[----:B------:R-:W-:-:S03]  /*01a0*/  IMAD R7, R20, R6, R19 ;  /* 0x0000000614077224 */ /* 0x000fc600078e0213 */
[----:B------:R-:W-:-:S05]  /*01b0*/  SHF.R.S32.HI R16, RZ, 0x5, R3 ;  /* 0x00000005ff107819 */ /* 0x000fca0000011403 */
[----:B------:R-:W-:Y:S01]  /*01c0*/  IMAD.MOV R16, RZ, RZ, -R16 ;  /* 0x000000ffff107224 */ /* 0x000fe200078e0a10 */
[----:B0-----:R-:W-:Y:S02]  /*01d0*/  ULEA UR4, UR6, UR4, 0x18 ;  /* 0x0000000406047291 */ /* 0x001fe4000f8ec0ff */
[----:B------:R-:W-:-:S04]  /*01e0*/  ULEA UR5, UR6, UR5, 0x18 ;  /* 0x0000000506057291 */ /* 0x000fc8000f8ec0ff */
[----:B------:R-:W-:Y:S02]  /*01f0*/  LEA R5, R18, UR4, 0x8 ;  /* 0x0000000412057c11 */ /* 0x000fe4000f8e40ff */
[----:B------:R-:W-:-:S03]  /*0200*/  LEA R3, R19, UR5, 0x3 ;  /* 0x0000000513037c11 */ /* 0x000fc6000f8e18ff */
[----:B------:R-:W-:Y:S02]  /*0210*/  IMAD R4, R19, 0x8, R5 ;  /* 0x0000000813047824 */ /* 0x000fe400078e0205 */
[----:B------:R-:W-:-:S07]  /*0220*/  IMAD R0, R18, 0x100, R3 ;  /* 0x0000010012007824 */ /* 0x000fce00078e0203 */
.L_x_3:
[----:B-1----:R-:W-:Y:S01]  /*0230*/  IMAD.MOV.U32 R6, RZ, RZ, R2 ;  /* 0x000000ffff067224 */ /* 0x002fe200078e0002 */
[----:B------:R-:W-:Y:S02]  /*0240*/  VIMNMX R9, PT, PT, R20, R19, !PT ;  /* 0x0000001314097248 */ /* 0x000fe40007fe0100 */
[----:B0-----:R-:W-:Y:S02]  /*0250*/  CS2R R22, SRZ ;  /* 0x0000000000167805 */ /* 0x001fe4000001ff00 */
[----:B------:R-:W-:Y:S02]  /*0260*/  VIMNMX R13, PT, PT, R21, R18, !PT ;  /* 0x00000012150d7248 */ /* 0x000fe40007fe0100 */
[----:B------:R-:W-:Y:S02]  /*0270*/  CS2R R14, SRZ ;  /* 0x00000000000e7805 */ /* 0x000fe4000001ff00 */
[-C--:B------:R-:W-:Y:S02]  /*0280*/  ISETP.GE.AND P1, PT, R9, R6.reuse, PT ;  /* 0x000000060900720c */ /* 0x080fe40003f26270 */
[----:B------:R-:W-:-:S11]  /*0290*/  ISETP.GE.AND P2, PT, R13, R6, PT ;  /* 0x000000060d00720c */ /* 0x000fd60003f46270 */
[----:B------:R-:W0:Y:S08]  /*02a0*/  @!P1 LDC.64 R12, c[0x0][0x380] ;  /* 0x0000e000ff0c9b82 */ /* 0x000e300000000a00 */
[----:B------:R-:W1:Y:S01]  /*02b0*/  @!P2 LDC.64 R8, c[0x0][0x388] ;  /* 0x0000e200ff08ab82 */ /* 0x000e620000000a00 */
[----:B0-----:R-:W-:-:S05]  /*02c0*/  @!P1 IMAD.WIDE R12, R7, 0x8, R12 ;  /* 0x00000008070c9825 */ /* 0x001fca00078e020c */
[----:B------:R-:W2:Y:S01]  /*02d0*/  @!P1 LDG.E.64 R22, desc[UR8][R12.64] ;  /* 0x000000080c169981 */ /* 0x000ea2000c1e1b00 */
[----:B-1----:R-:W-:-:S05]  /*02e0*/  @!P2 IMAD.WIDE R8, R17, 0x8, R8 ;  /* 0x000000081108a825 */ /* 0x002fca00078e0208 */
[----:B------:R-:W3:Y:S01]  /*02f0*/  @!P2 LDG.E.64 R14, desc[UR8][R8.64] ;  /* 0x00000008080ea981 */ /* 0x000ee2000c1e1b00 */
[----:B------:R-:W-:Y:S03]  /*0300*/  BSSY.RECONVERGENT B0, `(.L_x_1) ;  /* 0x0000055000007945 */ /* 0x000fe60003800200 */
[----:B--2---:R0:W-:Y:S04]  /*0310*/  STS.64 [R4], R22 ;  /* 0x0000001604007388 */ /* 0x0041e80000000a00 */
[----:B---3--:R0:W-:Y:S01]  /*0320*/  STS.64 [R0], R14 ;  /* 0x0000000e00007388 */ /* 0x0081e20000000a00 */
[----:B------:R-:W-:Y:S06]  /*0330*/  BAR.SYNC.DEFER_BLOCKING 0x0 ;  /* 0x0000000000007b1d */ /* 0x000fec0000010000 */
[----:B------:R-:W-:Y:S05]  /*0340*/  @P0 BRA `(.L_x_2) ;  /* 0x0000000400400947 */ /* 0x000fea0003800000 */
[----:B------:R-:W-:Y:S04]  /*0350*/  LDS.64 R24, [R3] ;  /* 0x0000000003187984 */ /* 0x000fe80000000a00 */
[----:B0-----:R-:W0:Y:S04]  /*0360*/  LDS.128 R12, [R5] ;  /* 0x00000000050c7984 */ /* 0x001e280000000c00 */
[----:B------:R-:W1:Y:S01]  /*0370*/  LDS.64 R22, [R3+0x100] ;  /* 0x0001000003167984 */ /* 0x000e620000000a00 */
[----:B0-----:R-:W-:-:S03]  /*0380*/  DFMA R24, R12, R24, R10 ;  /* 0x000000180c18722b */ /* 0x001fc6000000000a */
[----:B------:R-:W-:Y:S04]  /*0390*/  LDS.64 R12, [R3+0x200] ;  /* 0x00020000030c7984 */ /* 0x000fe80000000a00 */
[----:B------:R-:W0:Y:S01]  /*03a0*/  LDS.128 R8, [R5+0x10] ;  /* 0x0000100005087984 */ /* 0x000e220000000c00 */
[----:B-1----:R-:W-:-:S03]  /*03b0*/  DFMA R14, R22, R14, R24 ;  /* 0x0000000e160e722b */ /* 0x002fc60000000018 */
[----:B------:R-:W1:Y:S04]  /*03c0*/  LDS.64 R22, [R3+0x300] ;  /* 0x0003000003167984 */ /* 0x000e680000000a00 */
[----:B------:R-:W-:Y:S01]  /*03d0*/  LDS.64 R24, [R3+0x400] ;  /* 0x0004000003187984 */ /* 0x000fe20000000a00 */
[----:B0-----:R-:W-:-:S03]  /*03e0*/  DFMA R8, R8, R12, R14 ;  /* 0x0000000c0808722b */ /* 0x001fc6000000000e */
[----:B------:R-:W0:Y:S05]  /*03f0*/  LDS.128 R12, [R5+0x20] ;  /* 0x00002000050c7984 */ /* 0x000e2a0000000c00 */
[----:B-1----:R-:W-:Y:S01]  /*0400*/  DFMA R8, R22, R10, R8 ;  /* 0x0000000a1608722b */ /* 0x002fe20000000008 */
[----:B------:R-:W1:Y:S07]  /*0410*/  LDS.64 R22, [R3+0x500] ;  /* 0x0005000003167984 */ /* 0x000e6e0000000a00 */
[----:B0-----:R-:W-:Y:S01]  /*0420*/  DFMA R24, R12, R24, R8 ;  /* 0x000000180c18722b */ /* 0x001fe20000000008 */
[----:B------:R-:W-:Y:S04]  /*0430*/  LDS.64 R12, [R3+0x600] ;  /* 0x00060000030c7984 */ /* 0x000fe80000000a00 */
[----:B------:R-:W0:Y:S03]  /*0440*/  LDS.128 R8, [R5+0x30] ;  /* 0x0000300005087984 */ /* 0x000e260000000c00 */
[----:B-1----:R-:W-:Y:S01]  /*0450*/  DFMA R14, R22, R14, R24 ;  /* 0x0000000e160e722b */ /* 0x002fe20000000018 */
[----:B------:R-:W1:Y:S04]  /*0460*/  LDS.64 R22, [R3+0x700] ;  /* 0x0007000003167984 */ /* 0x000e680000000a00 */
[----:B------:R-:W-:Y:S03]  /*0470*/  LDS.64 R24, [R3+0x800] ;  /* 0x0008000003187984 */ /* 0x000fe60000000a00 */
[----:B0-----:R-:W-:-:S02]  /*0480*/  DFMA R8, R8, R12, R14 ;  /* 0x0000000c0808722b */ /* 0x001fc4000000000e */
[----:B------:R-:W0:Y:S06]  /*0490*/  LDS.128 R12, [R5+0x40] ;  /* 0x00004000050c7984 */ /* 0x000e2c0000000c00 */
        /* <DEDUP_REMOVED lines=56> */
[----:B------:R-:W1:Y:S07]  /*0820*/  LDS.64 R14, [R3+0x1f00] ;  /* 0x001f0000030e7984 */ /* 0x000e6e0000000a00 */
[----:B0-----:R-:W-:-:S08]  /*0830*/  DFMA R8, R8, R12, R22 ;  /* 0x0000000c0808722b */ /* 0x001fd00000000016 */
[----:B-1----:R-:W-:-:S11]  /*0840*/  DFMA R10, R14, R10, R8 ;  /* 0x0000000a0e0a722b */ /* 0x002fd60000000008 */
.L_x_2:
[----:B------:R-:W-:Y:S05]  /*0850*/  BSYNC.RECONVERGENT B0 ;  /* 0x0000000000007941 */ /* 0x000fea0003800200 */
.L_x_1:
[----:B------:R-:W-:Y:S01]  /*0860*/  VIADD R16, R16, 0x1 ;  /* 0x0000000110107836 */ /* 0x000fe20000000000 */
[----:B------:R-:W-:Y:S01]  /*0870*/  BAR.SYNC.DEFER_BLOCKING 0x0 ;  /* 0x0000000000007b1d */ /* 0x000fe20000010000 */
[----:B------:R-:W-:Y:S02]  /*0880*/  VIADD R18, R18, 0x20 ;  /* 0x0000002012127836 */ /* 0x000fe40000000000 */
[----:B------:R-:W-:Y:S01]  /*0890*/  VIADD R19, R19, 0x20 ;  /* 0x0000002013137836 */ /* 0x000fe20000000000 */
[----:B------:R-:W-:Y:S01]  /*08a0*/  ISETP.NE.AND P1, PT, R16, 0x1, PT ;  /* 0x000000011000780c */ /* 0x000fe20003f25270 */
[----:B------:R-:W-:Y:S02]  /*08b0*/  VIADD R7, R7, 0x20 ;  /* 0x0000002007077836 */ /* 0x000fe40000000000 */
[----:B------:R-:W-:-:S10]  /*08c0*/  IMAD R17, R6, 0x20, R17 ;  /* 0x0000002006117824 */ /* 0x000fd400078e0211 */
[----:B------:R-:W-:Y:S05]  /*08d0*/  @P1 BRA `(.L_x_3) ;  /* 0xfffffff800541947 */ /* 0x000fea000383ffff */
.L_x_0:
[----:B------:R-:W-:-:S04]  /*08e0*/  VIMNMX R3, PT, PT, R20, R21, !PT ;  /* 0x0000001514037248 */ /* 0x000fc80007fe0100 */
[----:B------:R-:W-:-:S13]  /*08f0*/  ISETP.GE.AND P0, PT, R3, R6, PT ;  /* 0x000000060300720c */ /* 0x000fda0003f06270 */
[----:B------:R-:W-:Y:S05]  /*0900*/  @P0 EXIT ;  /* 0x000000000000094d */ /* 0x000fea0003800000 */
[----:B------:R-:W1:Y:S01]  /*0910*/  LDC.64 R2, c[0x0][0x390] ;  /* 0x0000e400ff027b82 */ /* 0x000e620000000a00 */
[----:B------:R-:W-:-:S04]  /*0920*/  IMAD R21, R20, R6, R21 ;  /* 0x0000000614157224 */ /* 0x000fc800078e0215 */
[----:B-1----:R-:W-:-:S05]  /*0930*/  IMAD.WIDE R2, R21, 0x8, R2 ;  /* 0x0000000815027825 */ /* 0x002fca00078e0202 */
[----:B------:R-:W-:Y:S01]  /*0940*/  STG.E.64 desc[UR8][R2.64], R10 ;  /* 0x0000000a02007986 */ /* 0x000fe2000c101b08 */
[----:B------:R-:W-:Y:S05]  /*0950*/  EXIT ;  /* 0x000000000000794d */ /* 0x000fea0003800000 */
.L_x_4:
[----:B------:R-:W-:-:S00]  /*0960*/  BRA `(.L_x_4) ;  /* 0xfffffffc00fc7947 */ /* 0x000fc0000383ffff */
[----:B------:R-:W-:-:S00]  /*0970*/  NOP ;  /* 0x0000000000007918 */ /* 0x000fc00000000000 */
        /* <DEDUP_REMOVED lines=8> */
.L_x_5:


//--------------------- .nv.shared._Z17tiled_matrix_multPdS_S_i --------------------------
	.section	.nv.shared._Z17tiled_matrix_multPdS_S_i,"aw",@nobits
	.sectionflags	@""
	.align	8
.nv.shared._Z17tiled_matrix_multPdS_S_i:
	.zero		17408


//--------------------- .nv.shared.reserved.0     --------------------------
	.section	.nv.shared.reserved.0,"aw",@nobits
	.weak		__nv_reservedSMEM_offset_0_alias
	.size		__nv_reservedSMEM_offset_0_alias, 0, 64
	.other		__nv_reservedSMEM_offset_0_alias,@"STO_CUDA_RESERVED_SHARED STV_DEFAULT"
__nv_reservedSMEM_offset_0_alias:
	.zero		0
	.zero		64


//--------------------- .nv.constant0._Z17tiled_matrix_multPdS_S_i --------------------------
	.section	.nv.constant0._Z17tiled_matrix_multPdS_S_i,"a",@progbits
	.sectionflags	@""
	.align	4
.nv.constant0._Z17tiled_matrix_multPdS_S_i:
	.zero		924


//--------------------- SYMBOLS --------------------------

	.type		.nv.reservedSmem.offset0,@object
	.size		.nv.reservedSmem.offset0,0x4
	.type		.nv.reservedSmem.cap,@object
	.size		.nv.reservedSmem.cap,0x4
